//
// Generated by NVIDIA NVVM Compiler
//
// Compiler Build ID: CL-36424714
// Cuda compilation tools, release 13.0, V13.0.88
// Based on NVVM 20.0.0
//

.version 9.0
.target sm_100
.address_size 64

	// .globl	_Z12matMulKernelPiS_S_iii

.visible .entry _Z12matMulKernelPiS_S_iii(
	.param .u64 .ptr .align 1 _Z12matMulKernelPiS_S_iii_param_0,
	.param .u64 .ptr .align 1 _Z12matMulKernelPiS_S_iii_param_1,
	.param .u64 .ptr .align 1 _Z12matMulKernelPiS_S_iii_param_2,
	.param .u32 _Z12matMulKernelPiS_S_iii_param_3,
	.param .u32 _Z12matMulKernelPiS_S_iii_param_4,
	.param .u32 _Z12matMulKernelPiS_S_iii_param_5
)
{
	.reg .pred 	%p<13>;
	.reg .b32 	%r<107>;
	.reg .b64 	%rd<53>;

	ld.param.u64 	%rd7, [_Z12matMulKernelPiS_S_iii_param_0];
	ld.param.u64 	%rd8, [_Z12matMulKernelPiS_S_iii_param_1];
	ld.param.u64 	%rd6, [_Z12matMulKernelPiS_S_iii_param_2];
	ld.param.u32 	%r32, [_Z12matMulKernelPiS_S_iii_param_3];
	ld.param.u32 	%r30, [_Z12matMulKernelPiS_S_iii_param_4];
	ld.param.u32 	%r31, [_Z12matMulKernelPiS_S_iii_param_5];
	cvta.to.global.u64 	%rd1, %rd8;
	cvta.to.global.u64 	%rd2, %rd7;
	mov.u32 	%r33, %ntid.y;
	mov.u32 	%r34, %ctaid.y;
	mov.u32 	%r35, %tid.y;
	mad.lo.s32 	%r1, %r33, %r34, %r35;
	mov.u32 	%r36, %ntid.x;
	mov.u32 	%r37, %ctaid.x;
	mov.u32 	%r38, %tid.x;
	mad.lo.s32 	%r2, %r36, %r37, %r38;
	setp.ge.s32 	%p1, %r1, %r32;
	setp.ge.s32 	%p2, %r2, %r31;
	or.pred  	%p3, %p1, %p2;
	@%p3 bra 	$L__BB0_14;
	setp.lt.s32 	%p4, %r30, 1;
	mov.b32 	%r106, 0;
	@%p4 bra 	$L__BB0_13;
	mul.lo.s32 	%r3, %r30, %r1;
	and.b32  	%r4, %r30, 7;
	setp.lt.u32 	%p5, %r30, 8;
	mov.b32 	%r101, 0;
	mov.u32 	%r106, %r101;
	@%p5 bra 	$L__BB0_5;
	and.b32  	%r101, %r30, 2147483640;
	neg.s32 	%r95, %r101;
	shl.b32 	%r7, %r31, 3;
	mul.wide.u32 	%rd9, %r3, 4;
	add.s64 	%rd10, %rd9, %rd2;
	add.s64 	%rd52, %rd10, 16;
	mov.b32 	%r106, 0;
	mul.wide.s32 	%rd13, %r31, 4;
	mov.u32 	%r94, %r2;
$L__BB0_4:
	.pragma "nounroll";
	ld.global.u32 	%r43, [%rd52+-16];
	mul.wide.s32 	%rd11, %r94, 4;
	add.s64 	%rd12, %rd1, %rd11;
	ld.global.u32 	%r44, [%rd12];
	mad.lo.s32 	%r45, %r44, %r43, %r106;
	ld.global.u32 	%r46, [%rd52+-12];
	add.s64 	%rd14, %rd12, %rd13;
	ld.global.u32 	%r47, [%rd14];
	mad.lo.s32 	%r48, %r47, %r46, %r45;
	ld.global.u32 	%r49, [%rd52+-8];
	add.s64 	%rd15, %rd14, %rd13;
	ld.global.u32 	%r50, [%rd15];
	mad.lo.s32 	%r51, %r50, %r49, %r48;
	ld.global.u32 	%r52, [%rd52+-4];
	add.s64 	%rd16, %rd15, %rd13;
	ld.global.u32 	%r53, [%rd16];
	mad.lo.s32 	%r54, %r53, %r52, %r51;
	ld.global.u32 	%r55, [%rd52];
	add.s64 	%rd17, %rd16, %rd13;
	ld.global.u32 	%r56, [%rd17];
	mad.lo.s32 	%r57, %r56, %r55, %r54;
	ld.global.u32 	%r58, [%rd52+4];
	add.s64 	%rd18, %rd17, %rd13;
	ld.global.u32 	%r59, [%rd18];
	mad.lo.s32 	%r60, %r59, %r58, %r57;
	ld.global.u32 	%r61, [%rd52+8];
	add.s64 	%rd19, %rd18, %rd13;
	ld.global.u32 	%r62, [%rd19];
	mad.lo.s32 	%r63, %r62, %r61, %r60;
	ld.global.u32 	%r64, [%rd52+12];
	add.s64 	%rd20, %rd19, %rd13;
	ld.global.u32 	%r65, [%rd20];
	mad.lo.s32 	%r106, %r65, %r64, %r63;
	add.s32 	%r95, %r95, 8;
	add.s32 	%r94, %r94, %r7;
	add.s64 	%rd52, %rd52, 32;
	setp.ne.s32 	%p6, %r95, 0;
	@%p6 bra 	$L__BB0_4;
$L__BB0_5:
	setp.eq.s32 	%p7, %r4, 0;
	@%p7 bra 	$L__BB0_13;
	and.b32  	%r17, %r30, 3;
	setp.lt.u32 	%p8, %r4, 4;
	@%p8 bra 	$L__BB0_8;
	add.s32 	%r67, %r101, %r3;
	mul.wide.u32 	%rd21, %r67, 4;
	add.s64 	%rd22, %rd2, %rd21;
	ld.global.u32 	%r68, [%rd22];
	mad.lo.s32 	%r69, %r101, %r31, %r2;
	mul.wide.s32 	%rd23, %r69, 4;
	add.s64 	%rd24, %rd1, %rd23;
	ld.global.u32 	%r70, [%rd24];
	mad.lo.s32 	%r71, %r70, %r68, %r106;
	cvt.u64.u32 	%rd25, %r3;
	cvt.u64.u32 	%rd26, %r101;
	add.s64 	%rd27, %rd26, %rd25;
	shl.b64 	%rd28, %rd27, 2;
	add.s64 	%rd29, %rd2, %rd28;
	ld.global.u32 	%r72, [%rd29+4];
	mul.wide.s32 	%rd30, %r31, 4;
	add.s64 	%rd31, %rd24, %rd30;
	ld.global.u32 	%r73, [%rd31];
	mad.lo.s32 	%r74, %r73, %r72, %r71;
	ld.global.u32 	%r75, [%rd29+8];
	add.s64 	%rd32, %rd31, %rd30;
	ld.global.u32 	%r76, [%rd32];
	mad.lo.s32 	%r77, %r76, %r75, %r74;
	ld.global.u32 	%r78, [%rd29+12];
	add.s64 	%rd33, %rd32, %rd30;
	ld.global.u32 	%r79, [%rd33];
	mad.lo.s32 	%r106, %r79, %r78, %r77;
	add.s32 	%r101, %r101, 4;
$L__BB0_8:
	setp.eq.s32 	%p9, %r17, 0;
	@%p9 bra 	$L__BB0_13;
	setp.eq.s32 	%p10, %r17, 1;
	@%p10 bra 	$L__BB0_11;
	add.s32 	%r81, %r101, %r3;
	mul.wide.u32 	%rd34, %r81, 4;
	add.s64 	%rd35, %rd2, %rd34;
	ld.global.u32 	%r82, [%rd35];
	mad.lo.s32 	%r83, %r101, %r31, %r2;
	mul.wide.s32 	%rd36, %r83, 4;
	add.s64 	%rd37, %rd1, %rd36;
	ld.global.u32 	%r84, [%rd37];
	mad.lo.s32 	%r85, %r84, %r82, %r106;
	cvt.u64.u32 	%rd38, %r3;
	cvt.u64.u32 	%rd39, %r101;
	add.s64 	%rd40, %rd39, %rd38;
	shl.b64 	%rd41, %rd40, 2;
	add.s64 	%rd42, %rd2, %rd41;
	ld.global.u32 	%r86, [%rd42+4];
	mul.wide.s32 	%rd43, %r31, 4;
	add.s64 	%rd44, %rd37, %rd43;
	ld.global.u32 	%r87, [%rd44];
	mad.lo.s32 	%r106, %r87, %r86, %r85;
	add.s32 	%r101, %r101, 2;
$L__BB0_11:
	and.b32  	%r88, %r30, 1;
	setp.eq.b32 	%p11, %r88, 1;
	not.pred 	%p12, %p11;
	@%p12 bra 	$L__BB0_13;
	add.s32 	%r89, %r101, %r3;
	mul.wide.u32 	%rd45, %r89, 4;
	add.s64 	%rd46, %rd2, %rd45;
	ld.global.u32 	%r90, [%rd46];
	mad.lo.s32 	%r91, %r101, %r31, %r2;
	mul.wide.s32 	%rd47, %r91, 4;
	add.s64 	%rd48, %rd1, %rd47;
	ld.global.u32 	%r92, [%rd48];
	mad.lo.s32 	%r106, %r92, %r90, %r106;
$L__BB0_13:
	mad.lo.s32 	%r93, %r31, %r1, %r2;
	cvta.to.global.u64 	%rd49, %rd6;
	mul.wide.s32 	%rd50, %r93, 4;
	add.s64 	%rd51, %rd49, %rd50;
	st.global.u32 	[%rd51], %r106;
$L__BB0_14:
	ret;

}


// ===== COMPILED SASS (sm_100) =====

	.target	sm_100

	.elftype	@"ET_EXEC"


//--------------------- .note.nv.tkinfo           --------------------------
	.section	.note.nv.tkinfo,"",@"SHT_NOTE"
	.sectionflags	@"SHF_NOTE_NV_TKINFO"
	.tkinfo
        /*0018*/ 	.word	0x00000002
        /*0030*/ 	.string	""
        /*0030*/ 	.string	"ptxas"
        /*0030*/ 	.string	"Cuda compilation tools, release 13.0, V13.0.88"
        /*0030*/ 	.string	"Build cuda_13.0.r13.0/compiler.36424714_0"
        /*0030*/ 	.string	"-arch sm_100 -m 64 "



//--------------------- .note.nv.cuinfo           --------------------------
	.section	.note.nv.cuinfo,"",@"SHT_NOTE"
	.sectionflags	@"SHF_NOTE_NV_CUINFO"
        /*0018*/ 	.short	0x0002
        /*001a*/ 	.short	0x0064
        /*001c*/ 	.short	0x0082
	.zero		2


//--------------------- .nv.info                  --------------------------
	.section	.nv.info,"",@"SHT_CUDA_INFO"
	.align	4


	//----- nvinfo : EIATTR_REGCOUNT
	.align		4
        /*0000*/ 	.byte	0x04, 0x2f
        /*0002*/ 	.short	(.L_1 - .L_0)
	.align		4
.L_0:
        /*0004*/ 	.word	index@(_Z12matMulKernelPiS_S_iii)
        /*0008*/ 	.word	0x00000020


	//----- nvinfo : EIATTR_FRAME_SIZE
	.align		4
.L_1:
        /*000c*/ 	.byte	0x04, 0x11
        /*000e*/ 	.short	(.L_3 - .L_2)
	.align		4
.L_2:
        /*0010*/ 	.word	index@(_Z12matMulKernelPiS_S_iii)
        /*0014*/ 	.word	0x00000000


	//----- nvinfo : EIATTR_MIN_STACK_SIZE
	.align		4
.L_3:
        /*0018*/ 	.byte	0x04, 0x12
        /*001a*/ 	.short	(.L_5 - .L_4)
	.align		4
.L_4:
        /*001c*/ 	.word	index@(_Z12matMulKernelPiS_S_iii)
        /*0020*/ 	.word	0x00000000
.L_5:


//--------------------- .nv.compat                --------------------------
	.section	.nv.compat,"",@"SHT_CUDA_COMPAT_INFO"
	.align	4
        /*0000*/ 	.byte	0x02, 0x09, 0x00, 0x00, 0x02, 0x02, 0x01, 0x00, 0x02, 0x05, 0x05, 0x00, 0x03, 0x07, 0x01, 0x01
        /*0010*/ 	.byte	0x02, 0x03, 0x00, 0x00, 0x02, 0x06, 0x01, 0x00, 0x04, 0x0b, 0x08, 0x00, 0x09, 0x00, 0x00, 0x00
        /*0020*/ 	.byte	0x00, 0x00, 0x00, 0x00


//--------------------- .nv.info._Z12matMulKernelPiS_S_iii --------------------------
	.section	.nv.info._Z12matMulKernelPiS_S_iii,"",@"SHT_CUDA_INFO"
	.sectionflags	@""
	.align	4


	//----- nvinfo : EIATTR_CUDA_API_VERSION
	.align		4
        /*0000*/ 	.byte	0x04, 0x37
        /*0002*/ 	.short	(.L_7 - .L_6)
.L_6:
        /*0004*/ 	.word	0x00000082


	//----- nvinfo : EIATTR_KPARAM_INFO
	.align		4
.L_7:
        /*0008*/ 	.byte	0x04, 0x17
        /*000a*/ 	.short	(.L_9 - .L_8)
.L_8:
        /*000c*/ 	.word	0x00000000
        /*0010*/ 	.short	0x0005
        /*0012*/ 	.short	0x0020
        /*0014*/ 	.byte	0x00, 0xf0, 0x11, 0x00


	//----- nvinfo : EIATTR_KPARAM_INFO
	.align		4
.L_9:
        /*0018*/ 	.byte	0x04, 0x17
        /*001a*/ 	.short	(.L_11 - .L_10)
.L_10:
        /*001c*/ 	.word	0x00000000
        /*0020*/ 	.short	0x0004
        /*0022*/ 	.short	0x001c
        /*0024*/ 	.byte	0x00, 0xf0, 0x11, 0x00


	//----- nvinfo : EIATTR_KPARAM_INFO
	.align		4
.L_11:
        /*0028*/ 	.byte	0x04, 0x17
        /*002a*/ 	.short	(.L_13 - .L_12)
.L_12:
        /*002c*/ 	.word	0x00000000
        /*0030*/ 	.short	0x0003
        /*0032*/ 	.short	0x0018
        /*0034*/ 	.byte	0x00, 0xf0, 0x11, 0x00


	//----- nvinfo : EIATTR_KPARAM_INFO
	.align		4
.L_13:
        /*0038*/ 	.byte	0x04, 0x17
        /*003a*/ 	.short	(.L_15 - .L_14)
.L_14:
        /*003c*/ 	.word	0x00000000
        /*0040*/ 	.short	0x0002
        /*0042*/ 	.short	0x0010
        /*0044*/ 	.byte	0x00, 0xf5, 0x21, 0x00


	//----- nvinfo : EIATTR_KPARAM_INFO
	.align		4
.L_15:
        /*0048*/ 	.byte	0x04, 0x17
        /*004a*/ 	.short	(.L_17 - .L_16)
.L_16:
        /*004c*/ 	.word	0x00000000
        /*0050*/ 	.short	0x0001
        /*0052*/ 	.short	0x0008
        /*0054*/ 	.byte	0x00, 0xf5, 0x21, 0x00


	//----- nvinfo : EIATTR_KPARAM_INFO
	.align		4
.L_17:
        /*0058*/ 	.byte	0x04, 0x17
        /*005a*/ 	.short	(.L_19 - .L_18)
.L_18:
        /*005c*/ 	.word	0x00000000
        /*0060*/ 	.short	0x0000
        /*0062*/ 	.short	0x0000
        /*0064*/ 	.byte	0x00, 0xf5, 0x21, 0x00


	//----- nvinfo : EIATTR_SPARSE_MMA_MASK
	.align		4
.L_19:
        /*0068*/ 	.byte	0x03, 0x50
        /*006a*/ 	.short	0x0000


	//----- nvinfo : EIATTR_MAXREG_COUNT
	.align		4
        /*006c*/ 	.byte	0x03, 0x1b
        /*006e*/ 	.short	0x00ff


	//----- nvinfo : EIATTR_MERCURY_ISA_VERSION
	.align		4
        /*0070*/ 	.byte	0x03, 0x5f
        /*0072*/ 	.short	0x0101


	//----- nvinfo : EIATTR_VRC_CTA_INIT_COUNT
	.align		4
        /*0074*/ 	.byte	0x02, 0x4a
	.zero		1
	.zero		1


	//----- nvinfo : EIATTR_EXIT_INSTR_OFFSETS
	.align		4
        /*0078*/ 	.byte	0x04, 0x1c
        /*007a*/ 	.short	(.L_21 - .L_20)


	//   ....[0]....
.L_20:
        /*007c*/ 	.word	0x000000d0


	//   ....[1]....
        /*0080*/ 	.word	0x000008e0


	//----- nvinfo : EIATTR_CBANK_PARAM_SIZE
	.align		4
.L_21:
        /*0084*/ 	.byte	0x03, 0x19
        /*0086*/ 	.short	0x0024


	//----- nvinfo : EIATTR_PARAM_CBANK
	.align		4
        /*0088*/ 	.byte	0x04, 0x0a
        /*008a*/ 	.short	(.L_23 - .L_22)
	.align		4
.L_22:
        /*008c*/ 	.word	index@(.nv.constant0._Z12matMulKernelPiS_S_iii)
        /*0090*/ 	.short	0x0380
        /*0092*/ 	.short	0x0024


	//----- nvinfo : EIATTR_SW_WAR
	.align		4
.L_23:
        /*0094*/ 	.byte	0x04, 0x36
        /*0096*/ 	.short	(.L_25 - .L_24)
.L_24:
        /*0098*/ 	.word	0x00000008
.L_25:


//--------------------- .nv.callgraph             --------------------------
	.section	.nv.callgraph,"",@"SHT_CUDA_CALLGRAPH"
	.align	4
	.sectionentsize	8
	.align		4
        /*0000*/ 	.word	0x00000000
	.align		4
        /*0004*/ 	.word	0xffffffff
	.align		4
        /*0008*/ 	.word	0x00000000
	.align		4
        /*000c*/ 	.word	0xfffffffe
	.align		4
        /*0010*/ 	.word	0x00000000
	.align		4
        /*0014*/ 	.word	0xfffffffd
	.align		4
        /*0018*/ 	.word	0x00000000
	.align		4
        /*001c*/ 	.word	0xfffffffc


//--------------------- .text._Z12matMulKernelPiS_S_iii --------------------------
	.section	.text._Z12matMulKernelPiS_S_iii,"ax",@progbits
	.align	128
        .global         _Z12matMulKernelPiS_S_iii
        .type           _Z12matMulKernelPiS_S_iii,@function
        .size           _Z12matMulKernelPiS_S_iii,(.L_x_5 - _Z12matMulKernelPiS_S_iii)
        .other          _Z12matMulKernelPiS_S_iii,@"STO_CUDA_ENTRY STV_DEFAULT"
_Z12matMulKernelPiS_S_iii:
.text._Z12matMulKernelPiS_S_iii:
[----:B------:R-:W-:Y:S01]  /*0000*/  LDC R1, c[0x0][0x37c] ;  /* 0x0000df00ff017b82 */ /* 0x000fe20000000800 */
[----:B------:R-:W0:Y:S01]  /*0010*/  S2R R0, SR_CTAID.X ;  /* 0x0000000000007919 */ /* 0x000e220000002500 */
[----:B------:R-:W1:Y:S06]  /*0020*/  LDCU UR4, c[0x0][0x364] ;  /* 0x00006c80ff0477ac */ /* 0x000e6c0008000800 */
[----:B------:R-:W2:Y:S01]  /*0030*/  LDC R17, c[0x0][0x3a0] ;  /* 0x0000e800ff117b82 */ /* 0x000ea20000000800 */
[----:B------:R-:W0:Y:S01]  /*0040*/  S2R R5, SR_TID.X ;  /* 0x0000000000057919 */ /* 0x000e220000002100 */
[----:B------:R-:W0:Y:S01]  /*0050*/  LDCU UR5, c[0x0][0x360] ;  /* 0x00006c00ff0577ac */ /* 0x000e220008000800 */
[----:B------:R-:W1:Y:S01]  /*0060*/  S2R R16, SR_CTAID.Y ;  /* 0x0000000000107919 */ /* 0x000e620000002600 */
[----:B------:R-:W3:Y:S01]  /*0070*/  LDCU UR6, c[0x0][0x398] ;  /* 0x00007300ff0677ac */ /* 0x000ee20008000800 */
[----:B------:R-:W1:Y:S01]  /*0080*/  S2R R3, SR_TID.Y ;  /* 0x0000000000037919 */ /* 0x000e620000002200 */
[----:B0-----:R-:W-:-:S05]  /*0090*/  IMAD R0, R0, UR5, R5 ;  /* 0x0000000500007c24 */ /* 0x001fca000f8e0205 */
[----:B--2---:R-:W-:Y:S01]  /*00a0*/  ISETP.GE.AND P0, PT, R0, R17, PT ;  /* 0x000000110000720c */ /* 0x004fe20003f06270 */
[----:B-1----:R-:W-:-:S05]  /*00b0*/  IMAD R16, R16, UR4, R3 ;  /* 0x0000000410107c24 */ /* 0x002fca000f8e0203 */
[----:B---3--:R-:W-:-:S13]  /*00c0*/  ISETP.GE.OR P0, PT, R16, UR6, P0 ;  /* 0x0000000610007c0c */ /* 0x008fda0008706670 */
[----:B------:R-:W-:Y:S05]  /*00d0*/  @P0 EXIT ;  /* 0x000000000000094d */ /* 0x000fea0003800000 */
[----:B------:R-:W0:Y:S01]  /*00e0*/  LDC R19, c[0x0][0x39c] ;  /* 0x0000e700ff137b82 */ /* 0x000e220000000800 */
[----:B------:R-:W1:Y:S01]  /*00f0*/  LDCU.64 UR4, c[0x0][0x358] ;  /* 0x00006b00ff0477ac */ /* 0x000e620008000a00 */
[----:B------:R-:W-:Y:S01]  /*0100*/  HFMA2 R24, -RZ, RZ, 0, 0 ;  /* 0x00000000ff187431 */ /* 0x000fe200000001ff */
[----:B0-----:R-:W-:-:S13]  /*0110*/  ISETP.GE.AND P0, PT, R19, 0x1, PT ;  /* 0x000000011300780c */ /* 0x001fda0003f06270 */
[----:B-1----:R-:W-:Y:S05]  /*0120*/  @!P0 BRA `(.L_x_0) ;  /* 0x0000000400dc8947 */ /* 0x002fea0003800000 */
[C---:B------:R-:W-:Y:S01]  /*0130*/  ISETP.GE.U32.AND P1, PT, R19.reuse, 0x8, PT ;  /* 0x000000081300780c */ /* 0x040fe20003f26070 */
[----:B------:R-:W-:Y:S01]  /*0140*/  IMAD R20, R16, R19, RZ ;  /* 0x0000001310147224 */ /* 0x000fe200078e02ff */
[----:B------:R-:W-:Y:S02]  /*0150*/  LOP3.LUT R27, R19, 0x7, RZ, 0xc0, !PT ;  /* 0x00000007131b7812 */ /* 0x000fe400078ec0ff */
[----:B------:R-:W-:Y:S02]  /*0160*/  MOV R21, RZ ;  /* 0x000000ff00157202 */ /* 0x000fe40000000f00 */
[----:B------:R-:W-:Y:S02]  /*0170*/  ISETP.NE.AND P0, PT, R27, RZ, PT ;  /* 0x000000ff1b00720c */ /* 0x000fe40003f05270 */
[----:B------:R-:W-:-:S05]  /*0180*/  MOV R24, RZ ;  /* 0x000000ff00187202 */ /* 0x000fca0000000f00 */
[----:B------:R-:W-:Y:S06]  /*0190*/  @!P1 BRA `(.L_x_1) ;  /* 0x0000000000c09947 */ /* 0x000fec0003800000 */
[----:B------:R-:W0:Y:S01]  /*01a0*/  LDC.64 R2, c[0x0][0x380] ;  /* 0x0000e000ff027b82 */ /* 0x000e220000000a00 */
[----:B------:R-:W-:Y:S02]  /*01b0*/  LOP3.LUT R21, R19, 0x7ffffff8, RZ, 0xc0, !PT ;  /* 0x7ffffff813157812 */ /* 0x000fe400078ec0ff */
[----:B------:R-:W-:Y:S02]  /*01c0*/  MOV R24, RZ ;  /* 0x000000ff00187202 */ /* 0x000fe40000000f00 */
[----:B------:R-:W-:Y:S02]  /*01d0*/  MOV R18, R0 ;  /* 0x0000000000127202 */ /* 0x000fe40000000f00 */
[----:B------:R-:W-:Y:S01]  /*01e0*/  IADD3 R22, PT, PT, -R21, RZ, RZ ;  /* 0x000000ff15167210 */ /* 0x000fe20007ffe1ff */
[----:B0-----:R-:W-:-:S03]  /*01f0*/  IMAD.WIDE.U32 R2, R20, 0x4, R2 ;  /* 0x0000000414027825 */ /* 0x001fc600078e0002 */
[----:B------:R-:W-:-:S04]  /*0200*/  IADD3 R4, P1, PT, R2, 0x10, RZ ;  /* 0x0000001002047810 */ /* 0x000fc80007f3e0ff */
[----:B------:R-:W-:-:S09]  /*0210*/  IADD3.X R3, PT, PT, RZ, R3, RZ, P1, !PT ;  /* 0x00000003ff037210 */ /* 0x000fd20000ffe4ff */
.L_x_2:
[----:B------:R-:W0:Y:S01]  /*0220*/  LDC.64 R14, c[0x0][0x388] ;  /* 0x0000e200ff0e7b82 */ /* 0x000e220000000a00 */
[----:B------:R-:W-:-:S05]  /*0230*/  MOV R2, R4 ;  /* 0x0000000400027202 */ /* 0x000fca0000000f00 */
[----:B------:R-:W2:Y:S04]  /*0240*/  LDG.E R25, desc[UR4][R2.64+-0x10] ;  /* 0xfffff00402197981 */ /* 0x000ea8000c1e1900 */
[----:B------:R-:W3:Y:S04]  /*0250*/  LDG.E R23, desc[UR4][R2.64+-0xc] ;  /* 0xfffff40402177981 */ /* 0x000ee8000c1e1900 */
[----:B------:R-:W4:Y:S04]  /*0260*/  LDG.E R29, desc[UR4][R2.64+-0x8] ;  /* 0xfffff804021d7981 */ /* 0x000f28000c1e1900 */
[----:B------:R-:W5:Y:S01]  /*0270*/  LDG.E R28, desc[UR4][R2.64+-0x4] ;  /* 0xfffffc04021c7981 */ /* 0x000f62000c1e1900 */
[----:B0-----:R-:W-:-:S05]  /*0280*/  IMAD.WIDE R14, R18, 0x4, R14 ;  /* 0x00000004120e7825 */ /* 0x001fca00078e020e */
[----:B------:R0:W2:Y:S01]  /*0290*/  LDG.E R26, desc[UR4][R14.64] ;  /* 0x000000040e1a7981 */ /* 0x0000a2000c1e1900 */
[----:B------:R-:W-:-:S04]  /*02a0*/  IMAD.WIDE R12, R17, 0x4, R14 ;  /* 0x00000004110c7825 */ /* 0x000fc800078e020e */
[C---:B------:R-:W-:Y:S02]  /*02b0*/  IMAD.WIDE R4, R17.reuse, 0x4, R12 ;  /* 0x0000000411047825 */ /* 0x040fe400078e020c */
[----:B------:R-:W3:Y:S02]  /*02c0*/  LDG.E R12, desc[UR4][R12.64] ;  /* 0x000000040c0c7981 */ /* 0x000ee4000c1e1900 */
[C---:B------:R-:W-:Y:S02]  /*02d0*/  IMAD.WIDE R8, R17.reuse, 0x4, R4 ;  /* 0x0000000411087825 */ /* 0x040fe400078e0204 */
[----:B------:R-:W4:Y:S02]  /*02e0*/  LDG.E R4, desc[UR4][R4.64] ;  /* 0x0000000404047981 */ /* 0x000f24000c1e1900 */
[C---:B------:R-:W-:Y:S02]  /*02f0*/  IMAD.WIDE R6, R17.reuse, 0x4, R8 ;  /* 0x0000000411067825 */ /* 0x040fe400078e0208 */
[----:B------:R-:W5:Y:S02]  /*0300*/  LDG.E R8, desc[UR4][R8.64] ;  /* 0x0000000408087981 */ /* 0x000f64000c1e1900 */
[----:B------:R-:W-:-:S02]  /*0310*/  IMAD.WIDE R10, R17, 0x4, R6 ;  /* 0x00000004110a7825 */ /* 0x000fc400078e0206 */
[----:B------:R-:W5:Y:S04]  /*0320*/  LDG.E R5, desc[UR4][R2.64] ;  /* 0x0000000402057981 */ /* 0x000f68000c1e1900 */
[----:B------:R-:W5:Y:S01]  /*0330*/  LDG.E R6, desc[UR4][R6.64] ;  /* 0x0000000406067981 */ /* 0x000f62000c1e1900 */
[----:B0-----:R-:W-:-:S03]  /*0340*/  IMAD.WIDE R14, R17, 0x4, R10 ;  /* 0x00000004110e7825 */ /* 0x001fc600078e020a */
[----:B------:R-:W5:Y:S04]  /*0350*/  LDG.E R10, desc[UR4][R10.64] ;  /* 0x000000040a0a7981 */ /* 0x000f68000c1e1900 */
[----:B------:R-:W5:Y:S04]  /*0360*/  LDG.E R13, desc[UR4][R14.64] ;  /* 0x000000040e0d7981 */ /* 0x000f68000c1e1900 */
[----:B------:R-:W5:Y:S04]  /*0370*/  LDG.E R7, desc[UR4][R2.64+0x4] ;  /* 0x0000040402077981 */ /* 0x000f68000c1e1900 */
[----:B------:R-:W5:Y:S01]  /*0380*/  LDG.E R9, desc[UR4][R2.64+0xc] ;  /* 0x00000c0402097981 */ /* 0x000f62000c1e1900 */
[----:B--2---:R-:W-:-:S02]  /*0390*/  IMAD R26, R25, R26, R24 ;  /* 0x0000001a191a7224 */ /* 0x004fc400078e0218 */
[----:B------:R-:W-:Y:S02]  /*03a0*/  IMAD.WIDE R24, R17, 0x4, R14 ;  /* 0x0000000411187825 */ /* 0x000fe400078e020e */
[----:B------:R0:W2:Y:S04]  /*03b0*/  LDG.E R14, desc[UR4][R2.64+0x8] ;  /* 0x00000804020e7981 */ /* 0x0000a8000c1e1900 */
[----:B------:R-:W2:Y:S01]  /*03c0*/  LDG.E R24, desc[UR4][R24.64] ;  /* 0x0000000418187981 */ /* 0x000ea2000c1e1900 */
[----:B---3--:R-:W-:Y:S01]  /*03d0*/  IMAD R12, R23, R12, R26 ;  /* 0x0000000c170c7224 */ /* 0x008fe200078e021a */
[----:B------:R-:W-:-:S03]  /*03e0*/  IADD3 R22, PT, PT, R22, 0x8, RZ ;  /* 0x0000000816167810 */ /* 0x000fc60007ffe0ff */
[----:B----4-:R-:W-:Y:S01]  /*03f0*/  IMAD R29, R29, R4, R12 ;  /* 0x000000041d1d7224 */ /* 0x010fe200078e020c */
[----:B------:R-:W-:-:S03]  /*0400*/  ISETP.NE.AND P1, PT, R22, RZ, PT ;  /* 0x000000ff1600720c */ /* 0x000fc60003f25270 */
[----:B-----5:R-:W-:Y:S01]  /*0410*/  IMAD R8, R28, R8, R29 ;  /* 0x000000081c087224 */ /* 0x020fe200078e021d */
[----:B------:R-:W-:-:S03]  /*0420*/  IADD3 R4, P2, PT, R2, 0x20, RZ ;  /* 0x0000002002047810 */ /* 0x000fc60007f5e0ff */
[----:B------:R-:W-:Y:S01]  /*0430*/  IMAD R5, R5, R6, R8 ;  /* 0x0000000605057224 */ /* 0x000fe200078e0208 */
[----:B0-----:R-:W-:Y:S02]  /*0440*/  IADD3.X R3, PT, PT, RZ, R3, RZ, P2, !PT ;  /* 0x00000003ff037210 */ /* 0x001fe400017fe4ff */
[----:B------:R-:W-:Y:S01]  /*0450*/  LEA R18, R17, R18, 0x3 ;  /* 0x0000001211127211 */ /* 0x000fe200078e18ff */
[----:B------:R-:W-:-:S04]  /*0460*/  IMAD R5, R7, R10, R5 ;  /* 0x0000000a07057224 */ /* 0x000fc800078e0205 */
[----:B--2---:R-:W-:-:S04]  /*0470*/  IMAD R5, R14, R13, R5 ;  /* 0x0000000d0e057224 */ /* 0x004fc800078e0205 */
[----:B------:R-:W-:Y:S01]  /*0480*/  IMAD R24, R9, R24, R5 ;  /* 0x0000001809187224 */ /* 0x000fe200078e0205 */
[----:B------:R-:W-:Y:S06]  /*0490*/  @P1 BRA `(.L_x_2) ;  /* 0xfffffffc00601947 */ /* 0x000fec000383ffff */
.L_x_1:
[----:B------:R-:W-:Y:S05]  /*04a0*/  @!P0 BRA `(.L_x_0) ;  /* 0x0000000000fc8947 */ /* 0x000fea0003800000 */
[----:B------:R-:W-:Y:S02]  /*04b0*/  ISETP.GE.U32.AND P1, PT, R27, 0x4, PT ;  /* 0x000000041b00780c */ /* 0x000fe40003f26070 */
[----:B------:R-:W-:-:S04]  /*04c0*/  LOP3.LUT R14, R19, 0x3, RZ, 0xc0, !PT ;  /* 0x00000003130e7812 */ /* 0x000fc800078ec0ff */
[----:B------:R-:W-:-:S07]  /*04d0*/  ISETP.NE.AND P0, PT, R14, RZ, PT ;  /* 0x000000ff0e00720c */ /* 0x000fce0003f05270 */
[----:B------:R-:W-:Y:S06]  /*04e0*/  @!P1 BRA `(.L_x_3) ;  /* 0x00000000006c9947 */ /* 0x000fec0003800000 */
[----:B------:R-:W0:Y:S01]  /*04f0*/  LDC.64 R4, c[0x0][0x388] ;  /* 0x0000e200ff047b82 */ /* 0x000e220000000a00 */
[----:B------:R-:W1:Y:S01]  /*0500*/  LDCU.64 UR6, c[0x0][0x380] ;  /* 0x00007000ff0677ac */ /* 0x000e620008000a00 */
[----:B------:R-:W-:Y:S01]  /*0510*/  IMAD R7, R21, R17, R0 ;  /* 0x0000001115077224 */ /* 0x000fe200078e0200 */
[CC--:B------:R-:W-:Y:S02]  /*0520*/  IADD3 R3, PT, PT, R20.reuse, R21.reuse, RZ ;  /* 0x0000001514037210 */ /* 0x0c0fe40007ffe0ff */
[----:B------:R-:W-:-:S03]  /*0530*/  IADD3 R8, P1, PT, R20, R21, RZ ;  /* 0x0000001514087210 */ /* 0x000fc60007f3e0ff */
[----:B------:R-:W2:Y:S01]  /*0540*/  LDC.64 R12, c[0x0][0x380] ;  /* 0x0000e000ff0c7b82 */ /* 0x000ea20000000a00 */
[----:B0-----:R-:W-:-:S04]  /*0550*/  IMAD.WIDE R4, R7, 0x4, R4 ;  /* 0x0000000407047825 */ /* 0x001fc800078e0204 */
[----:B------:R-:W-:Y:S02]  /*0560*/  IMAD.WIDE R6, R17, 0x4, R4 ;  /* 0x0000000411067825 */ /* 0x000fe400078e0204 */
[----:B------:R-:W3:Y:S02]  /*0570*/  LDG.E R4, desc[UR4][R4.64] ;  /* 0x0000000404047981 */ /* 0x000ee4000c1e1900 */
[----:B--2---:R-:W-:Y:S01]  /*0580*/  IMAD.WIDE.U32 R12, R3, 0x4, R12 ;  /* 0x00000004030c7825 */ /* 0x004fe200078e000c */
[----:B------:R-:W-:Y:S02]  /*0590*/  IADD3.X R3, PT, PT, RZ, RZ, RZ, P1, !PT ;  /* 0x000000ffff037210 */ /* 0x000fe40000ffe4ff */
[----:B-1----:R-:W-:-:S03]  /*05a0*/  LEA R2, P1, R8, UR6, 0x2 ;  /* 0x0000000608027c11 */ /* 0x002fc6000f8210ff */
[----:B------:R-:W3:Y:S01]  /*05b0*/  LDG.E R13, desc[UR4][R12.64] ;  /* 0x000000040c0d7981 */ /* 0x000ee2000c1e1900 */
[----:B------:R-:W-:Y:S01]  /*05c0*/  LEA.HI.X R3, R8, UR7, R3, 0x2, P1 ;  /* 0x0000000708037c11 */ /* 0x000fe200088f1403 */
[C---:B------:R-:W-:Y:S02]  /*05d0*/  IMAD.WIDE R8, R17.reuse, 0x4, R6 ;  /* 0x0000000411087825 */ /* 0x040fe400078e0206 */
[----:B------:R-:W2:Y:S04]  /*05e0*/  LDG.E R6, desc[UR4][R6.64] ;  /* 0x0000000406067981 */ /* 0x000ea8000c1e1900 */
[----:B------:R-:W2:Y:S01]  /*05f0*/  LDG.E R15, desc[UR4][R2.64+0x4] ;  /* 0x00000404020f7981 */ /* 0x000ea2000c1e1900 */
[----:B------:R-:W-:-:S03]  /*0600*/  IMAD.WIDE R10, R17, 0x4, R8 ;  /* 0x00000004110a7825 */ /* 0x000fc600078e0208 */
[----:B------:R-:W4:Y:S04]  /*0610*/  LDG.E R22, desc[UR4][R8.64] ;  /* 0x0000000408167981 */ /* 0x000f28000c1e1900 */
[----:B------:R-:W4:Y:S04]  /*0620*/  LDG.E R18, desc[UR4][R2.64+0x8] ;  /* 0x0000080402127981 */ /* 0x000f28000c1e1900 */
[----:B------:R-:W5:Y:S04]  /*0630*/  LDG.E R26, desc[UR4][R2.64+0xc] ;  /* 0x00000c04021a7981 */ /* 0x000f68000c1e1900 */
[----:B------:R-:W5:Y:S01]  /*0640*/  LDG.E R10, desc[UR4][R10.64] ;  /* 0x000000040a0a7981 */ /* 0x000f62000c1e1900 */
[----:B------:R-:W-:Y:S01]  /*0650*/  IADD3 R21, PT, PT, R21, 0x4, RZ ;  /* 0x0000000415157810 */ /* 0x000fe20007ffe0ff */
[----:B---3--:R-:W-:-:S04]  /*0660*/  IMAD R24, R13, R4, R24 ;  /* 0x000000040d187224 */ /* 0x008fc800078e0218 */
[----:B--2---:R-:W-:-:S04]  /*0670*/  IMAD R15, R15, R6, R24 ;  /* 0x000000060f0f7224 */ /* 0x004fc800078e0218 */
[----:B----4-:R-:W-:-:S04]  /*0680*/  IMAD R15, R18, R22, R15 ;  /* 0x00000016120f7224 */ /* 0x010fc800078e020f */
[----:B-----5:R-:W-:-:S07]  /*0690*/  IMAD R24, R26, R10, R15 ;  /* 0x0000000a1a187224 */ /* 0x020fce00078e020f */
.L_x_3:
[----:B------:R-:W-:Y:S05]  /*06a0*/  @!P0 BRA `(.L_x_0) ;  /* 0x00000000007c8947 */ /* 0x000fea0003800000 */
[----:B------:R-:W-:Y:S01]  /*06b0*/  ISETP.NE.AND P1, PT, R14, 0x1, PT ;  /* 0x000000010e00780c */ /* 0x000fe20003f25270 */
[----:B------:R-:W0:Y:S01]  /*06c0*/  LDC.64 R10, c[0x0][0x380] ;  /* 0x0000e000ff0a7b82 */ /* 0x000e220000000a00 */
[----:B------:R-:W-:-:S04]  /*06d0*/  LOP3.LUT R19, R19, 0x1, RZ, 0xc0, !PT ;  /* 0x0000000113137812 */ /* 0x000fc800078ec0ff */
[----:B------:R-:W-:-:S03]  /*06e0*/  ISETP.NE.U32.AND P0, PT, R19, 0x1, PT ;  /* 0x000000011300780c */ /* 0x000fc60003f05070 */
[----:B------:R-:W1:Y:S04]  /*06f0*/  LDC.64 R8, c[0x0][0x388] ;  /* 0x0000e200ff087b82 */ /* 0x000e680000000a00 */
[CC--:B------:R-:W-:Y:S02]  /*0700*/  @P1 IADD3 R13, PT, PT, R20.reuse, R21.reuse, RZ ;  /* 0x00000015140d1210 */ /* 0x0c0fe40007ffe0ff */
[----:B------:R-:W-:Y:S02]  /*0710*/  @P1 IADD3 R12, P2, PT, R20, R21, RZ ;  /* 0x00000015140c1210 */ /* 0x000fe40007f5e0ff */
[----:B------:R-:W2:Y:S02]  /*0720*/  @P1 LDC.64 R2, c[0x0][0x380] ;  /* 0x0000e000ff021b82 */ /* 0x000ea40000000a00 */
[----:B------:R-:W-:-:S06]  /*0730*/  @P1 IADD3.X R14, PT, PT, RZ, RZ, RZ, P2, !PT ;  /* 0x000000ffff0e1210 */ /* 0x000fcc00017fe4ff */
[----:B------:R-:W3:Y:S01]  /*0740*/  LDC.64 R4, c[0x0][0x380] ;  /* 0x0000e000ff047b82 */ /* 0x000ee20000000a00 */
[----:B0-----:R-:W-:-:S04]  /*0750*/  @P1 IMAD.WIDE.U32 R10, R13, 0x4, R10 ;  /* 0x000000040d0a1825 */ /* 0x001fc800078e000a */
[C---:B------:R-:W-:Y:S01]  /*0760*/  @P1 IMAD R13, R21.reuse, R17, R0 ;  /* 0x00000011150d1224 */ /* 0x040fe200078e0200 */
[----:B------:R-:W-:Y:S01]  /*0770*/  @P1 IADD3 R21, PT, PT, R21, 0x2, RZ ;  /* 0x0000000215151810 */ /* 0x000fe20007ffe0ff */
[----:B------:R-:W4:Y:S01]  /*0780*/  @P1 LDG.E R11, desc[UR4][R10.64] ;  /* 0x000000040a0b1981 */ /* 0x000f22000c1e1900 */
[----:B------:R-:W0:Y:S01]  /*0790*/  LDC.64 R6, c[0x0][0x388] ;  /* 0x0000e200ff067b82 */ /* 0x000e220000000a00 */
[----:B-1----:R-:W-:Y:S01]  /*07a0*/  @P1 IMAD.WIDE R8, R13, 0x4, R8 ;  /* 0x000000040d081825 */ /* 0x002fe200078e0208 */
[----:B------:R-:W-:Y:S02]  /*07b0*/  @!P0 IADD3 R15, PT, PT, R20, R21, RZ ;  /* 0x00000015140f8210 */ /* 0x000fe40007ffe0ff */
[----:B--2---:R-:W-:Y:S01]  /*07c0*/  @P1 LEA R2, P2, R12, R2, 0x2 ;  /* 0x000000020c021211 */ /* 0x004fe200078410ff */
[----:B------:R-:W-:-:S03]  /*07d0*/  @!P0 IMAD R21, R21, R17, R0 ;  /* 0x0000001115158224 */ /* 0x000fc600078e0200 */
[----:B------:R-:W-:Y:S01]  /*07e0*/  @P1 LEA.HI.X R3, R12, R3, R14, 0x2, P2 ;  /* 0x000000030c031211 */ /* 0x000fe200010f140e */
[----:B------:R-:W-:Y:S01]  /*07f0*/  @P1 IMAD.WIDE R12, R17, 0x4, R8 ;  /* 0x00000004110c1825 */ /* 0x000fe200078e0208 */
[----:B------:R-:W4:Y:S03]  /*0800*/  @P1 LDG.E R14, desc[UR4][R8.64] ;  /* 0x00000004080e1981 */ /* 0x000f26000c1e1900 */
[----:B---3--:R-:W-:Y:S01]  /*0810*/  @!P0 IMAD.WIDE.U32 R4, R15, 0x4, R4 ;  /* 0x000000040f048825 */ /* 0x008fe200078e0004 */
[----:B------:R-:W2:Y:S04]  /*0820*/  @P1 LDG.E R2, desc[UR4][R2.64+0x4] ;  /* 0x0000040402021981 */ /* 0x000ea8000c1e1900 */
[----:B------:R-:W2:Y:S01]  /*0830*/  @P1 LDG.E R12, desc[UR4][R12.64] ;  /* 0x000000040c0c1981 */ /* 0x000ea2000c1e1900 */
[----:B0-----:R-:W-:-:S03]  /*0840*/  @!P0 IMAD.WIDE R6, R21, 0x4, R6 ;  /* 0x0000000415068825 */ /* 0x001fc600078e0206 */
[----:B------:R-:W3:Y:S04]  /*0850*/  @!P0 LDG.E R5, desc[UR4][R4.64] ;  /* 0x0000000404058981 */ /* 0x000ee8000c1e1900 */
[----:B------:R-:W3:Y:S01]  /*0860*/  @!P0 LDG.E R6, desc[UR4][R6.64] ;  /* 0x0000000406068981 */ /* 0x000ee2000c1e1900 */
[----:B----4-:R-:W-:-:S04]  /*0870*/  @P1 IMAD R11, R11, R14, R24 ;  /* 0x0000000e0b0b1224 */ /* 0x010fc800078e0218 */
[----:B--2---:R-:W-:-:S04]  /*0880*/  @P1 IMAD R24, R2, R12, R11 ;  /* 0x0000000c02181224 */ /* 0x004fc800078e020b */
[----:B---3--:R-:W-:-:S07]  /*0890*/  @!P0 IMAD R24, R5, R6, R24 ;  /* 0x0000000605188224 */ /* 0x008fce00078e0218 */
.L_x_0:
[----:B------:R-:W0:Y:S01]  /*08a0*/  LDC.64 R2, c[0x0][0x390] ;  /* 0x0000e400ff027b82 */ /* 0x000e220000000a00 */
[----:B------:R-:W-:-:S04]  /*08b0*/  IMAD R17, R16, R17, R0 ;  /* 0x0000001110117224 */ /* 0x000fc800078e0200 */
[----:B0-----:R-:W-:-:S05]  /*08c0*/  IMAD.WIDE R2, R17, 0x4, R2 ;  /* 0x0000000411027825 */ /* 0x001fca00078e0202 */
[----:B------:R-:W-:Y:S01]  /*08d0*/  STG.E desc[UR4][R2.64], R24 ;  /* 0x0000001802007986 */ /* 0x000fe2000c101904 */
[----:B------:R-:W-:Y:S05]  /*08e0*/  EXIT ;  /* 0x000000000000794d */ /* 0x000fea0003800000 */
.L_x_4:
[----:B------:R-:W-:-:S00]  /*08f0*/  BRA `(.L_x_4) ;  /* 0xfffffffc00fc7947 */ /* 0x000fc0000383ffff */
[----:B------:R-:W-:-:S00]  /*0900*/  NOP ;  /* 0x0000000000007918 */ /* 0x000fc00000000000 */
[----:B------:R-:W-:-:S00]  /*0910*/  NOP ;  /* 0x0000000000007918 */ /* 0x000fc00000000000 */
[----:B------:R-:W-:-:S00]  /*0920*/  NOP ;  /* 0x0000000000007918 */ /* 0x000fc00000000000 */
[----:B------:R-:W-:-:S00]  /*0930*/  NOP ;  /* 0x0000000000007918 */ /* 0x000fc00000000000 */
[----:B------:R-:W-:-:S00]  /*0940*/  NOP ;  /* 0x0000000000007918 */ /* 0x000fc00000000000 */
[----:B------:R-:W-:-:S00]  /*0950*/  NOP ;  /* 0x0000000000007918 */ /* 0x000fc00000000000 */
[----:B------:R-:W-:-:S00]  /*0960*/  NOP ;  /* 0x0000000000007918 */ /* 0x000fc00000000000 */
[----:B------:R-:W-:-:S00]  /*0970*/  NOP ;  /* 0x0000000000007918 */ /* 0x000fc00000000000 */
.L_x_5:


//--------------------- .nv.shared.reserved.0     --------------------------
	.section	.nv.shared.reserved.0,"aw",@nobits
	.weak		__nv_reservedSMEM_offset_0_alias
	.size		__nv_reservedSMEM_offset_0_alias, 0, 64
	.other		__nv_reservedSMEM_offset_0_alias,@"STO_CUDA_RESERVED_SHARED STV_DEFAULT"
__nv_reservedSMEM_offset_0_alias:
	.zero		0
	.zero		64


//--------------------- .nv.constant0._Z12matMulKernelPiS_S_iii --------------------------
	.section	.nv.constant0._Z12matMulKernelPiS_S_iii,"a",@progbits
	.sectionflags	@""
	.align	4
.nv.constant0._Z12matMulKernelPiS_S_iii:
	.zero		932


//--------------------- SYMBOLS --------------------------

	.type		.nv.reservedSmem.offset0,@object
	.size		.nv.reservedSmem.offset0,0x4
